//
// Generated by NVIDIA NVVM Compiler
//
// Compiler Build ID: CL-36424714
// Cuda compilation tools, release 13.0, V13.0.88
// Based on NVVM 20.0.0
//

.version 9.0
.target sm_100
.address_size 64

	// .globl	_Z6sgemm0iiiPfS_S_

.visible .entry _Z6sgemm0iiiPfS_S_(
	.param .u32 _Z6sgemm0iiiPfS_S__param_0,
	.param .u32 _Z6sgemm0iiiPfS_S__param_1,
	.param .u32 _Z6sgemm0iiiPfS_S__param_2,
	.param .u64 .ptr .align 1 _Z6sgemm0iiiPfS_S__param_3,
	.param .u64 .ptr .align 1 _Z6sgemm0iiiPfS_S__param_4,
	.param .u64 .ptr .align 1 _Z6sgemm0iiiPfS_S__param_5
)
{
	.reg .pred 	%p<10>;
	.reg .b32 	%r<40>;
	.reg .b32 	%f<68>;
	.reg .b64 	%rd<53>;

	ld.param.u32 	%r18, [_Z6sgemm0iiiPfS_S__param_1];
	ld.param.u32 	%r19, [_Z6sgemm0iiiPfS_S__param_2];
	ld.param.u64 	%rd7, [_Z6sgemm0iiiPfS_S__param_3];
	ld.param.u64 	%rd8, [_Z6sgemm0iiiPfS_S__param_4];
	ld.param.u64 	%rd6, [_Z6sgemm0iiiPfS_S__param_5];
	cvta.to.global.u64 	%rd1, %rd8;
	cvta.to.global.u64 	%rd2, %rd7;
	mov.u32 	%r20, %ntid.x;
	mov.u32 	%r21, %ctaid.x;
	mov.u32 	%r22, %tid.x;
	mad.lo.s32 	%r1, %r20, %r21, %r22;
	mov.u32 	%r23, %ntid.y;
	mov.u32 	%r24, %ctaid.y;
	mov.u32 	%r25, %tid.y;
	mad.lo.s32 	%r2, %r23, %r24, %r25;
	setp.lt.s32 	%p1, %r19, 1;
	mov.f32 	%f67, 0f00000000;
	@%p1 bra 	$L__BB0_12;
	mul.lo.s32 	%r3, %r19, %r2;
	and.b32  	%r4, %r19, 7;
	setp.lt.u32 	%p2, %r19, 8;
	mov.f32 	%f67, 0f00000000;
	mov.b32 	%r38, 0;
	@%p2 bra 	$L__BB0_4;
	and.b32  	%r38, %r19, 2147483640;
	neg.s32 	%r36, %r38;
	shl.b32 	%r7, %r18, 3;
	mul.wide.u32 	%rd9, %r3, 4;
	add.s64 	%rd10, %rd9, %rd2;
	add.s64 	%rd52, %rd10, 16;
	mov.f32 	%f67, 0f00000000;
	mul.wide.s32 	%rd13, %r18, 4;
	mov.u32 	%r35, %r1;
$L__BB0_3:
	.pragma "nounroll";
	ld.global.f32 	%f17, [%rd52+-16];
	mul.wide.s32 	%rd11, %r35, 4;
	add.s64 	%rd12, %rd1, %rd11;
	ld.global.f32 	%f18, [%rd12];
	fma.rn.f32 	%f19, %f17, %f18, %f67;
	ld.global.f32 	%f20, [%rd52+-12];
	add.s64 	%rd14, %rd12, %rd13;
	ld.global.f32 	%f21, [%rd14];
	fma.rn.f32 	%f22, %f20, %f21, %f19;
	ld.global.f32 	%f23, [%rd52+-8];
	add.s64 	%rd15, %rd14, %rd13;
	ld.global.f32 	%f24, [%rd15];
	fma.rn.f32 	%f25, %f23, %f24, %f22;
	ld.global.f32 	%f26, [%rd52+-4];
	add.s64 	%rd16, %rd15, %rd13;
	ld.global.f32 	%f27, [%rd16];
	fma.rn.f32 	%f28, %f26, %f27, %f25;
	ld.global.f32 	%f29, [%rd52];
	add.s64 	%rd17, %rd16, %rd13;
	ld.global.f32 	%f30, [%rd17];
	fma.rn.f32 	%f31, %f29, %f30, %f28;
	ld.global.f32 	%f32, [%rd52+4];
	add.s64 	%rd18, %rd17, %rd13;
	ld.global.f32 	%f33, [%rd18];
	fma.rn.f32 	%f34, %f32, %f33, %f31;
	ld.global.f32 	%f35, [%rd52+8];
	add.s64 	%rd19, %rd18, %rd13;
	ld.global.f32 	%f36, [%rd19];
	fma.rn.f32 	%f37, %f35, %f36, %f34;
	ld.global.f32 	%f38, [%rd52+12];
	add.s64 	%rd20, %rd19, %rd13;
	ld.global.f32 	%f39, [%rd20];
	fma.rn.f32 	%f67, %f38, %f39, %f37;
	add.s32 	%r36, %r36, 8;
	add.s32 	%r35, %r35, %r7;
	add.s64 	%rd52, %rd52, 32;
	setp.ne.s32 	%p3, %r36, 0;
	@%p3 bra 	$L__BB0_3;
$L__BB0_4:
	setp.eq.s32 	%p4, %r4, 0;
	@%p4 bra 	$L__BB0_12;
	and.b32  	%r13, %r19, 3;
	setp.lt.u32 	%p5, %r4, 4;
	@%p5 bra 	$L__BB0_7;
	add.s32 	%r27, %r38, %r3;
	mul.wide.u32 	%rd21, %r27, 4;
	add.s64 	%rd22, %rd2, %rd21;
	ld.global.f32 	%f41, [%rd22];
	mad.lo.s32 	%r28, %r38, %r18, %r1;
	mul.wide.s32 	%rd23, %r28, 4;
	add.s64 	%rd24, %rd1, %rd23;
	ld.global.f32 	%f42, [%rd24];
	fma.rn.f32 	%f43, %f41, %f42, %f67;
	cvt.u64.u32 	%rd25, %r3;
	cvt.u64.u32 	%rd26, %r38;
	add.s64 	%rd27, %rd26, %rd25;
	shl.b64 	%rd28, %rd27, 2;
	add.s64 	%rd29, %rd2, %rd28;
	ld.global.f32 	%f44, [%rd29+4];
	mul.wide.s32 	%rd30, %r18, 4;
	add.s64 	%rd31, %rd24, %rd30;
	ld.global.f32 	%f45, [%rd31];
	fma.rn.f32 	%f46, %f44, %f45, %f43;
	ld.global.f32 	%f47, [%rd29+8];
	add.s64 	%rd32, %rd31, %rd30;
	ld.global.f32 	%f48, [%rd32];
	fma.rn.f32 	%f49, %f47, %f48, %f46;
	ld.global.f32 	%f50, [%rd29+12];
	add.s64 	%rd33, %rd32, %rd30;
	ld.global.f32 	%f51, [%rd33];
	fma.rn.f32 	%f67, %f50, %f51, %f49;
	add.s32 	%r38, %r38, 4;
$L__BB0_7:
	setp.eq.s32 	%p6, %r13, 0;
	@%p6 bra 	$L__BB0_12;
	setp.eq.s32 	%p7, %r13, 1;
	@%p7 bra 	$L__BB0_10;
	add.s32 	%r29, %r38, %r3;
	mul.wide.u32 	%rd34, %r29, 4;
	add.s64 	%rd35, %rd2, %rd34;
	ld.global.f32 	%f53, [%rd35];
	mad.lo.s32 	%r30, %r38, %r18, %r1;
	mul.wide.s32 	%rd36, %r30, 4;
	add.s64 	%rd37, %rd1, %rd36;
	ld.global.f32 	%f54, [%rd37];
	fma.rn.f32 	%f55, %f53, %f54, %f67;
	cvt.u64.u32 	%rd38, %r3;
	cvt.u64.u32 	%rd39, %r38;
	add.s64 	%rd40, %rd39, %rd38;
	shl.b64 	%rd41, %rd40, 2;
	add.s64 	%rd42, %rd2, %rd41;
	ld.global.f32 	%f56, [%rd42+4];
	mul.wide.s32 	%rd43, %r18, 4;
	add.s64 	%rd44, %rd37, %rd43;
	ld.global.f32 	%f57, [%rd44];
	fma.rn.f32 	%f67, %f56, %f57, %f55;
	add.s32 	%r38, %r38, 2;
$L__BB0_10:
	and.b32  	%r31, %r19, 1;
	setp.eq.b32 	%p8, %r31, 1;
	not.pred 	%p9, %p8;
	@%p9 bra 	$L__BB0_12;
	add.s32 	%r32, %r38, %r3;
	mul.wide.u32 	%rd45, %r32, 4;
	add.s64 	%rd46, %rd2, %rd45;
	ld.global.f32 	%f58, [%rd46];
	mad.lo.s32 	%r33, %r38, %r18, %r1;
	mul.wide.s32 	%rd47, %r33, 4;
	add.s64 	%rd48, %rd1, %rd47;
	ld.global.f32 	%f59, [%rd48];
	fma.rn.f32 	%f67, %f58, %f59, %f67;
$L__BB0_12:
	cvta.to.global.u64 	%rd49, %rd6;
	mad.lo.s32 	%r34, %r18, %r2, %r1;
	mul.wide.s32 	%rd50, %r34, 4;
	add.s64 	%rd51, %rd49, %rd50;
	st.global.f32 	[%rd51], %f67;
	ret;

}


// ===== COMPILED SASS (sm_100) =====

	.target	sm_100

	.elftype	@"ET_EXEC"


//--------------------- .note.nv.tkinfo           --------------------------
	.section	.note.nv.tkinfo,"",@"SHT_NOTE"
	.sectionflags	@"SHF_NOTE_NV_TKINFO"
	.tkinfo
        /*0018*/ 	.word	0x00000002
        /*0030*/ 	.string	""
        /*0030*/ 	.string	"ptxas"
        /*0030*/ 	.string	"Cuda compilation tools, release 13.0, V13.0.88"
        /*0030*/ 	.string	"Build cuda_13.0.r13.0/compiler.36424714_0"
        /*0030*/ 	.string	"-arch sm_100 -m 64 "



//--------------------- .note.nv.cuinfo           --------------------------
	.section	.note.nv.cuinfo,"",@"SHT_NOTE"
	.sectionflags	@"SHF_NOTE_NV_CUINFO"
        /*0018*/ 	.short	0x0002
        /*001a*/ 	.short	0x0064
        /*001c*/ 	.short	0x0082
	.zero		2


//--------------------- .nv.info                  --------------------------
	.section	.nv.info,"",@"SHT_CUDA_INFO"
	.align	4


	//----- nvinfo : EIATTR_REGCOUNT
	.align		4
        /*0000*/ 	.byte	0x04, 0x2f
        /*0002*/ 	.short	(.L_1 - .L_0)
	.align		4
.L_0:
        /*0004*/ 	.word	index@(_Z6sgemm0iiiPfS_S_)
        /*0008*/ 	.word	0x00000020


	//----- nvinfo : EIATTR_FRAME_SIZE
	.align		4
.L_1:
        /*000c*/ 	.byte	0x04, 0x11
        /*000e*/ 	.short	(.L_3 - .L_2)
	.align		4
.L_2:
        /*0010*/ 	.word	index@(_Z6sgemm0iiiPfS_S_)
        /*0014*/ 	.word	0x00000000


	//----- nvinfo : EIATTR_MIN_STACK_SIZE
	.align		4
.L_3:
        /*0018*/ 	.byte	0x04, 0x12
        /*001a*/ 	.short	(.L_5 - .L_4)
	.align		4
.L_4:
        /*001c*/ 	.word	index@(_Z6sgemm0iiiPfS_S_)
        /*0020*/ 	.word	0x00000000
.L_5:


//--------------------- .nv.compat                --------------------------
	.section	.nv.compat,"",@"SHT_CUDA_COMPAT_INFO"
	.align	4
        /*0000*/ 	.byte	0x02, 0x09, 0x00, 0x00, 0x02, 0x02, 0x01, 0x00, 0x02, 0x05, 0x05, 0x00, 0x03, 0x07, 0x01, 0x01
        /*0010*/ 	.byte	0x02, 0x03, 0x00, 0x00, 0x02, 0x06, 0x01, 0x00, 0x04, 0x0b, 0x08, 0x00, 0x09, 0x00, 0x00, 0x00
        /*0020*/ 	.byte	0x00, 0x00, 0x00, 0x00


//--------------------- .nv.info._Z6sgemm0iiiPfS_S_ --------------------------
	.section	.nv.info._Z6sgemm0iiiPfS_S_,"",@"SHT_CUDA_INFO"
	.sectionflags	@""
	.align	4


	//----- nvinfo : EIATTR_CUDA_API_VERSION
	.align		4
        /*0000*/ 	.byte	0x04, 0x37
        /*0002*/ 	.short	(.L_7 - .L_6)
.L_6:
        /*0004*/ 	.word	0x00000082


	//----- nvinfo : EIATTR_KPARAM_INFO
	.align		4
.L_7:
        /*0008*/ 	.byte	0x04, 0x17
        /*000a*/ 	.short	(.L_9 - .L_8)
.L_8:
        /*000c*/ 	.word	0x00000000
        /*0010*/ 	.short	0x0005
        /*0012*/ 	.short	0x0020
        /*0014*/ 	.byte	0x00, 0xf5, 0x21, 0x00


	//----- nvinfo : EIATTR_KPARAM_INFO
	.align		4
.L_9:
        /*0018*/ 	.byte	0x04, 0x17
        /*001a*/ 	.short	(.L_11 - .L_10)
.L_10:
        /*001c*/ 	.word	0x00000000
        /*0020*/ 	.short	0x0004
        /*0022*/ 	.short	0x0018
        /*0024*/ 	.byte	0x00, 0xf5, 0x21, 0x00


	//----- nvinfo : EIATTR_KPARAM_INFO
	.align		4
.L_11:
        /*0028*/ 	.byte	0x04, 0x17
        /*002a*/ 	.short	(.L_13 - .L_12)
.L_12:
        /*002c*/ 	.word	0x00000000
        /*0030*/ 	.short	0x0003
        /*0032*/ 	.short	0x0010
        /*0034*/ 	.byte	0x00, 0xf5, 0x21, 0x00


	//----- nvinfo : EIATTR_KPARAM_INFO
	.align		4
.L_13:
        /*0038*/ 	.byte	0x04, 0x17
        /*003a*/ 	.short	(.L_15 - .L_14)
.L_14:
        /*003c*/ 	.word	0x00000000
        /*0040*/ 	.short	0x0002
        /*0042*/ 	.short	0x0008
        /*0044*/ 	.byte	0x00, 0xf0, 0x11, 0x00


	//----- nvinfo : EIATTR_KPARAM_INFO
	.align		4
.L_15:
        /*0048*/ 	.byte	0x04, 0x17
        /*004a*/ 	.short	(.L_17 - .L_16)
.L_16:
        /*004c*/ 	.word	0x00000000
        /*0050*/ 	.short	0x0001
        /*0052*/ 	.short	0x0004
        /*0054*/ 	.byte	0x00, 0xf0, 0x11, 0x00


	//----- nvinfo : EIATTR_KPARAM_INFO
	.align		4
.L_17:
        /*0058*/ 	.byte	0x04, 0x17
        /*005a*/ 	.short	(.L_19 - .L_18)
.L_18:
        /*005c*/ 	.word	0x00000000
        /*0060*/ 	.short	0x0000
        /*0062*/ 	.short	0x0000
        /*0064*/ 	.byte	0x00, 0xf0, 0x11, 0x00


	//----- nvinfo : EIATTR_SPARSE_MMA_MASK
	.align		4
.L_19:
        /*0068*/ 	.byte	0x03, 0x50
        /*006a*/ 	.short	0x0000


	//----- nvinfo : EIATTR_MAXREG_COUNT
	.align		4
        /*006c*/ 	.byte	0x03, 0x1b
        /*006e*/ 	.short	0x00ff


	//----- nvinfo : EIATTR_MERCURY_ISA_VERSION
	.align		4
        /*0070*/ 	.byte	0x03, 0x5f
        /*0072*/ 	.short	0x0101


	//----- nvinfo : EIATTR_VRC_CTA_INIT_COUNT
	.align		4
        /*0074*/ 	.byte	0x02, 0x4a
	.zero		1
	.zero		1


	//----- nvinfo : EIATTR_EXIT_INSTR_OFFSETS
	.align		4
        /*0078*/ 	.byte	0x04, 0x1c
        /*007a*/ 	.short	(.L_21 - .L_20)


	//   ....[0]....
.L_20:
        /*007c*/ 	.word	0x000008f0


	//----- nvinfo : EIATTR_CBANK_PARAM_SIZE
	.align		4
.L_21:
        /*0080*/ 	.byte	0x03, 0x19
        /*0082*/ 	.short	0x0028


	//----- nvinfo : EIATTR_PARAM_CBANK
	.align		4
        /*0084*/ 	.byte	0x04, 0x0a
        /*0086*/ 	.short	(.L_23 - .L_22)
	.align		4
.L_22:
        /*0088*/ 	.word	index@(.nv.constant0._Z6sgemm0iiiPfS_S_)
        /*008c*/ 	.short	0x0380
        /*008e*/ 	.short	0x0028


	//----- nvinfo : EIATTR_SW_WAR
	.align		4
.L_23:
        /*0090*/ 	.byte	0x04, 0x36
        /*0092*/ 	.short	(.L_25 - .L_24)
.L_24:
        /*0094*/ 	.word	0x00000008
.L_25:


//--------------------- .nv.callgraph             --------------------------
	.section	.nv.callgraph,"",@"SHT_CUDA_CALLGRAPH"
	.align	4
	.sectionentsize	8
	.align		4
        /*0000*/ 	.word	0x00000000
	.align		4
        /*0004*/ 	.word	0xffffffff
	.align		4
        /*0008*/ 	.word	0x00000000
	.align		4
        /*000c*/ 	.word	0xfffffffe
	.align		4
        /*0010*/ 	.word	0x00000000
	.align		4
        /*0014*/ 	.word	0xfffffffd
	.align		4
        /*0018*/ 	.word	0x00000000
	.align		4
        /*001c*/ 	.word	0xfffffffc


//--------------------- .text._Z6sgemm0iiiPfS_S_  --------------------------
	.section	.text._Z6sgemm0iiiPfS_S_,"ax",@progbits
	.align	128
        .global         _Z6sgemm0iiiPfS_S_
        .type           _Z6sgemm0iiiPfS_S_,@function
        .size           _Z6sgemm0iiiPfS_S_,(.L_x_5 - _Z6sgemm0iiiPfS_S_)
        .other          _Z6sgemm0iiiPfS_S_,@"STO_CUDA_ENTRY STV_DEFAULT"
_Z6sgemm0iiiPfS_S_:
.text._Z6sgemm0iiiPfS_S_:
[----:B------:R-:W-:Y:S08]  /*0000*/  LDC R1, c[0x0][0x37c] ;  /* 0x0000df00ff017b82 */ /* 0x000ff00000000800 */
[----:B------:R-:W0:Y:S01]  /*0010*/  LDC R0, c[0x0][0x388] ;  /* 0x0000e200ff007b82 */ /* 0x000e220000000800 */
[----:B------:R-:W1:Y:S01]  /*0020*/  S2R R16, SR_CTAID.X ;  /* 0x0000000000107919 */ /* 0x000e620000002500 */
[----:B------:R-:W1:Y:S01]  /*0030*/  LDCU UR6, c[0x0][0x360] ;  /* 0x00006c00ff0677ac */ /* 0x000e620008000800 */
[----:B------:R-:W-:Y:S01]  /*0040*/  HFMA2 R29, -RZ, RZ, 0, 0 ;  /* 0x00000000ff1d7431 */ /* 0x000fe200000001ff */
[----:B------:R-:W1:Y:S01]  /*0050*/  S2R R3, SR_TID.X ;  /* 0x0000000000037919 */ /* 0x000e620000002100 */
[----:B------:R-:W2:Y:S01]  /*0060*/  LDCU UR7, c[0x0][0x364] ;  /* 0x00006c80ff0777ac */ /* 0x000ea20008000800 */
[----:B------:R-:W2:Y:S01]  /*0070*/  S2R R17, SR_CTAID.Y ;  /* 0x0000000000117919 */ /* 0x000ea20000002600 */
[----:B------:R-:W3:Y:S01]  /*0080*/  LDCU.64 UR4, c[0x0][0x358] ;  /* 0x00006b00ff0477ac */ /* 0x000ee20008000a00 */
[----:B------:R-:W2:Y:S01]  /*0090*/  S2R R2, SR_TID.Y ;  /* 0x0000000000027919 */ /* 0x000ea20000002200 */
[----:B0-----:R-:W-:Y:S01]  /*00a0*/  ISETP.GE.AND P0, PT, R0, 0x1, PT ;  /* 0x000000010000780c */ /* 0x001fe20003f06270 */
[----:B-1----:R-:W-:-:S02]  /*00b0*/  IMAD R16, R16, UR6, R3 ;  /* 0x0000000610107c24 */ /* 0x002fc4000f8e0203 */
[----:B--2---:R-:W-:-:S10]  /*00c0*/  IMAD R17, R17, UR7, R2 ;  /* 0x0000000711117c24 */ /* 0x004fd4000f8e0202 */
[----:B---3--:R-:W-:Y:S05]  /*00d0*/  @!P0 BRA `(.L_x_0) ;  /* 0x0000000400f08947 */ /* 0x008fea0003800000 */
[C---:B------:R-:W-:Y:S01]  /*00e0*/  ISETP.GE.U32.AND P1, PT, R0.reuse, 0x8, PT ;  /* 0x000000080000780c */ /* 0x040fe20003f26070 */
[----:B------:R-:W-:Y:S01]  /*00f0*/  IMAD R19, R17, R0, RZ ;  /* 0x0000000011137224 */ /* 0x000fe200078e02ff */
[----:B------:R-:W-:Y:S02]  /*0100*/  LOP3.LUT R24, R0, 0x7, RZ, 0xc0, !PT ;  /* 0x0000000700187812 */ /* 0x000fe400078ec0ff */
[----:B------:R-:W-:Y:S02]  /*0110*/  MOV R29, RZ ;  /* 0x000000ff001d7202 */ /* 0x000fe40000000f00 */
[----:B------:R-:W-:Y:S02]  /*0120*/  ISETP.NE.AND P0, PT, R24, RZ, PT ;  /* 0x000000ff1800720c */ /* 0x000fe40003f05270 */
[----:B------:R-:W-:-:S05]  /*0130*/  MOV R20, RZ ;  /* 0x000000ff00147202 */ /* 0x000fca0000000f00 */
[----:B------:R-:W-:Y:S06]  /*0140*/  @!P1 BRA `(.L_x_1) ;  /* 0x0000000000c89947 */ /* 0x000fec0003800000 */
[----:B------:R-:W0:Y:S01]  /*0150*/  LDC.64 R2, c[0x0][0x390] ;  /* 0x0000e400ff027b82 */ /* 0x000e220000000a00 */
[----:B------:R-:W-:Y:S02]  /*0160*/  LOP3.LUT R20, R0, 0x7ffffff8, RZ, 0xc0, !PT ;  /* 0x7ffffff800147812 */ /* 0x000fe400078ec0ff */
[----:B------:R-:W-:Y:S02]  /*0170*/  MOV R29, RZ ;  /* 0x000000ff001d7202 */ /* 0x000fe40000000f00 */
[----:B------:R-:W-:Y:S02]  /*0180*/  MOV R21, R16 ;  /* 0x0000001000157202 */ /* 0x000fe40000000f00 */
[----:B------:R-:W-:Y:S01]  /*0190*/  IADD3 R18, PT, PT, -R20, RZ, RZ ;  /* 0x000000ff14127210 */ /* 0x000fe20007ffe1ff */
[----:B0-----:R-:W-:-:S03]  /*01a0*/  IMAD.WIDE.U32 R2, R19, 0x4, R2 ;  /* 0x0000000413027825 */ /* 0x001fc600078e0002 */
[----:B------:R-:W-:-:S04]  /*01b0*/  IADD3 R5, P1, PT, R2, 0x10, RZ ;  /* 0x0000001002057810 */ /* 0x000fc80007f3e0ff */
[----:B------:R-:W-:-:S09]  /*01c0*/  IADD3.X R4, PT, PT, RZ, R3, RZ, P1, !PT ;  /* 0x00000003ff047210 */ /* 0x000fd20000ffe4ff */
.L_x_2:
[----:B------:R-:W0:Y:S01]  /*01d0*/  LDC.64 R14, c[0x0][0x398] ;  /* 0x0000e600ff0e7b82 */ /* 0x000e220000000a00 */
[----:B------:R-:W-:Y:S02]  /*01e0*/  MOV R2, R5 ;  /* 0x0000000500027202 */ /* 0x000fe40000000f00 */
[----:B------:R-:W-:-:S05]  /*01f0*/  MOV R3, R4 ;  /* 0x0000000400037202 */ /* 0x000fca0000000f00 */
[----:B------:R-:W2:Y:S01]  /*0200*/  LDG.E R12, desc[UR4][R2.64+-0x10] ;  /* 0xfffff004020c7981 */ /* 0x000ea2000c1e1900 */
[----:B------:R-:W1:Y:S03]  /*0210*/  LDC R23, c[0x0][0x384] ;  /* 0x0000e100ff177b82 */ /* 0x000e660000000800 */
[----:B------:R-:W3:Y:S04]  /*0220*/  LDG.E R22, desc[UR4][R2.64+-0xc] ;  /* 0xfffff40402167981 */ /* 0x000ee8000c1e1900 */
[----:B------:R-:W4:Y:S04]  /*0230*/  LDG.E R27, desc[UR4][R2.64+-0x8] ;  /* 0xfffff804021b7981 */ /* 0x000f28000c1e1900 */
[----:B------:R-:W5:Y:S01]  /*0240*/  LDG.E R26, desc[UR4][R2.64+-0x4] ;  /* 0xfffffc04021a7981 */ /* 0x000f62000c1e1900 */
[----:B0-----:R-:W-:-:S05]  /*0250*/  IMAD.WIDE R14, R21, 0x4, R14 ;  /* 0x00000004150e7825 */ /* 0x001fca00078e020e */
[----:B------:R1:W2:Y:S02]  /*0260*/  LDG.E R13, desc[UR4][R14.64] ;  /* 0x000000040e0d7981 */ /* 0x0002a4000c1e1900 */
[----:B-1----:R-:W-:-:S05]  /*0270*/  IMAD.WIDE R14, R23, 0x4, R14 ;  /* 0x00000004170e7825 */ /* 0x002fca00078e020e */
[----:B------:R0:W3:Y:S01]  /*0280*/  LDG.E R25, desc[UR4][R14.64] ;  /* 0x000000040e197981 */ /* 0x0000e2000c1e1900 */
[----:B------:R-:W-:-:S04]  /*0290*/  IMAD.WIDE R10, R23, 0x4, R14 ;  /* 0x00000004170a7825 */ /* 0x000fc800078e020e */
[C---:B------:R-:W-:Y:S02]  /*02a0*/  IMAD.WIDE R8, R23.reuse, 0x4, R10 ;  /* 0x0000000417087825 */ /* 0x040fe400078e020a */
[----:B------:R-:W4:Y:S02]  /*02b0*/  LDG.E R10, desc[UR4][R10.64] ;  /* 0x000000040a0a7981 */ /* 0x000f24000c1e1900 */
[C---:B------:R-:W-:Y:S02]  /*02c0*/  IMAD.WIDE R4, R23.reuse, 0x4, R8 ;  /* 0x0000000417047825 */ /* 0x040fe400078e0208 */
[----:B------:R-:W5:Y:S02]  /*02d0*/  LDG.E R9, desc[UR4][R8.64] ;  /* 0x0000000408097981 */ /* 0x000f64000c1e1900 */
[C---:B------:R-:W-:Y:S02]  /*02e0*/  IMAD.WIDE R6, R23.reuse, 0x4, R4 ;  /* 0x0000000417067825 */ /* 0x040fe400078e0204 */
[----:B------:R-:W5:Y:S04]  /*02f0*/  LDG.E R11, desc[UR4][R2.64+0x4] ;  /* 0x00000404020b7981 */ /* 0x000f68000c1e1900 */
[----:B------:R-:W5:Y:S04]  /*0300*/  LDG.E R4, desc[UR4][R4.64] ;  /* 0x0000000404047981 */ /* 0x000f68000c1e1900 */
[----:B------:R-:W5:Y:S04]  /*0310*/  LDG.E R8, desc[UR4][R2.64+0xc] ;  /* 0x00000c0402087981 */ /* 0x000f68000c1e1900 */
[----:B------:R-:W5:Y:S01]  /*0320*/  LDG.E R5, desc[UR4][R2.64] ;  /* 0x0000000402057981 */ /* 0x000f62000c1e1900 */
[----:B--2---:R-:W-:Y:S01]  /*0330*/  FFMA R29, R12, R13, R29 ;  /* 0x0000000d0c1d7223 */ /* 0x004fe2000000001d */
[----:B------:R-:W-:-:S02]  /*0340*/  IMAD.WIDE R12, R23, 0x4, R6 ;  /* 0x00000004170c7825 */ /* 0x000fc400078e0206 */
[----:B------:R-:W2:Y:S02]  /*0350*/  LDG.E R6, desc[UR4][R6.64] ;  /* 0x0000000406067981 */ /* 0x000ea4000c1e1900 */
[----:B0-----:R-:W-:Y:S02]  /*0360*/  IMAD.WIDE R14, R23, 0x4, R12 ;  /* 0x00000004170e7825 */ /* 0x001fe400078e020c */
[----:B------:R-:W2:Y:S04]  /*0370*/  LDG.E R28, desc[UR4][R12.64] ;  /* 0x000000040c1c7981 */ /* 0x000ea8000c1e1900 */
[----:B------:R-:W2:Y:S04]  /*0380*/  LDG.E R7, desc[UR4][R2.64+0x8] ;  /* 0x0000080402077981 */ /* 0x000ea8000c1e1900 */
[----:B------:R-:W2:Y:S01]  /*0390*/  LDG.E R15, desc[UR4][R14.64] ;  /* 0x000000040e0f7981 */ /* 0x000ea2000c1e1900 */
[----:B---3--:R-:W-:Y:S01]  /*03a0*/  FFMA R22, R22, R25, R29 ;  /* 0x0000001916167223 */ /* 0x008fe2000000001d */
[----:B------:R-:W-:-:S03]  /*03b0*/  IADD3 R18, PT, PT, R18, 0x8, RZ ;  /* 0x0000000812127810 */ /* 0x000fc60007ffe0ff */
[----:B----4-:R-:W-:Y:S01]  /*03c0*/  FFMA R27, R27, R10, R22 ;  /* 0x0000000a1b1b7223 */ /* 0x010fe20000000016 */
[----:B------:R-:W-:-:S03]  /*03d0*/  ISETP.NE.AND P1, PT, R18, RZ, PT ;  /* 0x000000ff1200720c */ /* 0x000fc60003f25270 */
[----:B-----5:R-:W-:Y:S01]  /*03e0*/  FFMA R26, R26, R9, R27 ;  /* 0x000000091a1a7223 */ /* 0x020fe2000000001b */
[----:B------:R-:W-:-:S03]  /*03f0*/  LEA R21, R23, R21, 0x3 ;  /* 0x0000001517157211 */ /* 0x000fc600078e18ff */
[----:B------:R-:W-:Y:S01]  /*0400*/  FFMA R4, R5, R4, R26 ;  /* 0x0000000405047223 */ /* 0x000fe2000000001a */
[----:B------:R-:W-:-:S03]  /*0410*/  IADD3 R5, P2, PT, R2, 0x20, RZ ;  /* 0x0000002002057810 */ /* 0x000fc60007f5e0ff */
[----:B--2---:R-:W-:-:S04]  /*0420*/  FFMA R4, R11, R6, R4 ;  /* 0x000000060b047223 */ /* 0x004fc80000000004 */
[----:B------:R-:W-:Y:S01]  /*0430*/  FFMA R7, R7, R28, R4 ;  /* 0x0000001c07077223 */ /* 0x000fe20000000004 */
[----:B------:R-:W-:-:S03]  /*0440*/  IADD3.X R4, PT, PT, RZ, R3, RZ, P2, !PT ;  /* 0x00000003ff047210 */ /* 0x000fc600017fe4ff */
[----:B------:R-:W-:Y:S01]  /*0450*/  FFMA R29, R8, R15, R7 ;  /* 0x0000000f081d7223 */ /* 0x000fe20000000007 */
[----:B------:R-:W-:Y:S06]  /*0460*/  @P1 BRA `(.L_x_2) ;  /* 0xfffffffc00581947 */ /* 0x000fec000383ffff */
.L_x_1:
[----:B------:R-:W-:Y:S05]  /*0470*/  @!P0 BRA `(.L_x_0) ;  /* 0x0000000400088947 */ /* 0x000fea0003800000 */
[----:B------:R-:W-:Y:S02]  /*0480*/  ISETP.GE.U32.AND P1, PT, R24, 0x4, PT ;  /* 0x000000041800780c */ /* 0x000fe40003f26070 */
[----:B------:R-:W-:-:S04]  /*0490*/  LOP3.LUT R14, R0, 0x3, RZ, 0xc0, !PT ;  /* 0x00000003000e7812 */ /* 0x000fc800078ec0ff */
[----:B------:R-:W-:-:S07]  /*04a0*/  ISETP.NE.AND P0, PT, R14, RZ, PT ;  /* 0x000000ff0e00720c */ /* 0x000fce0003f05270 */
[----:B------:R-:W-:Y:S06]  /*04b0*/  @!P1 BRA `(.L_x_3) ;  /* 0x0000000000709947 */ /* 0x000fec0003800000 */
[----:B------:R-:W0:Y:S01]  /*04c0*/  LDC R11, c[0x0][0x384] ;  /* 0x0000e100ff0b7b82 */ /* 0x000e220000000800 */
[----:B------:R-:W1:Y:S01]  /*04d0*/  LDCU.64 UR6, c[0x0][0x390] ;  /* 0x00007200ff0677ac */ /* 0x000e620008000a00 */
[CC--:B------:R-:W-:Y:S02]  /*04e0*/  IADD3 R3, PT, PT, R19.reuse, R20.reuse, RZ ;  /* 0x0000001413037210 */ /* 0x0c0fe40007ffe0ff */
[----:B------:R-:W-:-:S04]  /*04f0*/  IADD3 R8, P1, PT, R19, R20, RZ ;  /* 0x0000001413087210 */ /* 0x000fc80007f3e0ff */
[----:B------:R-:W2:Y:S08]  /*0500*/  LDC.64 R4, c[0x0][0x398] ;  /* 0x0000e600ff047b82 */ /* 0x000eb00000000a00 */
[----:B------:R-:W3:Y:S01]  /*0510*/  LDC.64 R12, c[0x0][0x390] ;  /* 0x0000e400ff0c7b82 */ /* 0x000ee20000000a00 */
[----:B0-----:R-:W-:-:S04]  /*0520*/  IMAD R7, R20, R11, R16 ;  /* 0x0000000b14077224 */ /* 0x001fc800078e0210 */
[----:B--2---:R-:W-:-:S04]  /*0530*/  IMAD.WIDE R4, R7, 0x4, R4 ;  /* 0x0000000407047825 */ /* 0x004fc800078e0204 */
[----:B------:R-:W-:Y:S02]  /*0540*/  IMAD.WIDE R6, R11, 0x4, R4 ;  /* 0x000000040b067825 */ /* 0x000fe400078e0204 */
[----:B------:R-:W2:Y:S02]  /*0550*/  LDG.E R4, desc[UR4][R4.64] ;  /* 0x0000000404047981 */ /* 0x000ea4000c1e1900 */
[----:B---3--:R-:W-:Y:S01]  /*0560*/  IMAD.WIDE.U32 R12, R3, 0x4, R12 ;  /* 0x00000004030c7825 */ /* 0x008fe200078e000c */
[----:B------:R-:W-:Y:S02]  /*0570*/  IADD3.X R3, PT, PT, RZ, RZ, RZ, P1, !PT ;  /* 0x000000ffff037210 */ /* 0x000fe40000ffe4ff */
[----:B-1----:R-:W-:-:S03]  /*0580*/  LEA R2, P1, R8, UR6, 0x2 ;  /* 0x0000000608027c11 */ /* 0x002fc6000f8210ff */
[----:B------:R-:W2:Y:S01]  /*0590*/  LDG.E R12, desc[UR4][R12.64] ;  /* 0x000000040c0c7981 */ /* 0x000ea2000c1e1900 */
[----:B------:R-:W-:Y:S01]  /*05a0*/  LEA.HI.X R3, R8, UR7, R3, 0x2, P1 ;  /* 0x0000000708037c11 */ /* 0x000fe200088f1403 */
[C---:B------:R-:W-:Y:S02]  /*05b0*/  IMAD.WIDE R8, R11.reuse, 0x4, R6 ;  /* 0x000000040b087825 */ /* 0x040fe400078e0206 */
[----:B------:R-:W3:Y:S04]  /*05c0*/  LDG.E R6, desc[UR4][R6.64] ;  /* 0x0000000406067981 */ /* 0x000ee8000c1e1900 */
[----:B------:R-:W3:Y:S01]  /*05d0*/  LDG.E R18, desc[UR4][R2.64+0x4] ;  /* 0x0000040402127981 */ /* 0x000ee2000c1e1900 */
[----:B------:R-:W-:-:S03]  /*05e0*/  IMAD.WIDE R10, R11, 0x4, R8 ;  /* 0x000000040b0a7825 */ /* 0x000fc600078e0208 */
[----:B------:R-:W4:Y:S04]  /*05f0*/  LDG.E R21, desc[UR4][R8.64] ;  /* 0x0000000408157981 */ /* 0x000f28000c1e1900 */
[----:B------:R-:W4:Y:S04]  /*0600*/  LDG.E R15, desc[UR4][R2.64+0x8] ;  /* 0x00000804020f7981 */ /* 0x000f28000c1e1900 */
[----:B------:R-:W5:Y:S04]  /*0610*/  LDG.E R22, desc[UR4][R2.64+0xc] ;  /* 0x00000c0402167981 */ /* 0x000f68000c1e1900 */
[----:B------:R-:W5:Y:S01]  /*0620*/  LDG.E R10, desc[UR4][R10.64] ;  /* 0x000000040a0a7981 */ /* 0x000f62000c1e1900 */
[----:B------:R-:W-:Y:S01]  /*0630*/  IADD3 R20, PT, PT, R20, 0x4, RZ ;  /* 0x0000000414147810 */ /* 0x000fe20007ffe0ff */
[----:B--2---:R-:W-:-:S04]  /*0640*/  FFMA R29, R12, R4, R29 ;  /* 0x000000040c1d7223 */ /* 0x004fc8000000001d */
[----:B---3--:R-:W-:-:S04]  /*0650*/  FFMA R18, R18, R6, R29 ;  /* 0x0000000612127223 */ /* 0x008fc8000000001d */
[----:B----4-:R-:W-:-:S04]  /*0660*/  FFMA R15, R15, R21, R18 ;  /* 0x000000150f0f7223 */ /* 0x010fc80000000012 */
[----:B-----5:R-:W-:-:S07]  /*0670*/  FFMA R29, R22, R10, R15 ;  /* 0x0000000a161d7223 */ /* 0x020fce000000000f */
.L_x_3:
[----:B------:R-:W-:Y:S05]  /*0680*/  @!P0 BRA `(.L_x_0) ;  /* 0x0000000000848947 */ /* 0x000fea0003800000 */
[----:B------:R-:W-:Y:S01]  /*0690*/  ISETP.NE.AND P1, PT, R14, 0x1, PT ;  /* 0x000000010e00780c */ /* 0x000fe20003f25270 */
[----:B------:R-:W0:Y:S01]  /*06a0*/  LDC.64 R8, c[0x0][0x398] ;  /* 0x0000e600ff087b82 */ /* 0x000e220000000a00 */
[----:B------:R-:W-:-:S04]  /*06b0*/  LOP3.LUT R0, R0, 0x1, RZ, 0xc0, !PT ;  /* 0x0000000100007812 */ /* 0x000fc800078ec0ff */
[----:B------:R-:W-:-:S03]  /*06c0*/  ISETP.NE.U32.AND P0, PT, R0, 0x1, PT ;  /* 0x000000010000780c */ /* 0x000fc60003f05070 */
[----:B------:R-:W1:Y:S04]  /*06d0*/  LDC.64 R10, c[0x0][0x390] ;  /* 0x0000e400ff0a7b82 */ /* 0x000e680000000a00 */
[CC--:B------:R-:W-:Y:S02]  /*06e0*/  @P1 IADD3 R21, PT, PT, R19.reuse, R20.reuse, RZ ;  /* 0x0000001413151210 */ /* 0x0c0fe40007ffe0ff */
[----:B------:R-:W-:Y:S02]  /*06f0*/  @P1 IADD3 R0, P2, PT, R19, R20, RZ ;  /* 0x0000001413001210 */ /* 0x000fe40007f5e0ff */
[----:B------:R-:W2:Y:S02]  /*0700*/  @P1 LDC R15, c[0x0][0x384] ;  /* 0x0000e100ff0f1b82 */ /* 0x000ea40000000800 */
[----:B------:R-:W-:-:S06]  /*0710*/  @P1 IADD3.X R12, PT, PT, RZ, RZ, RZ, P2, !PT ;  /* 0x000000ffff0c1210 */ /* 0x000fcc00017fe4ff */
[----:B------:R-:W3:Y:S08]  /*0720*/  @P1 LDC.64 R6, c[0x0][0x390] ;  /* 0x0000e400ff061b82 */ /* 0x000ef00000000a00 */
[----:B------:R-:W4:Y:S01]  /*0730*/  @!P0 LDC R13, c[0x0][0x384] ;  /* 0x0000e100ff0d8b82 */ /* 0x000f220000000800 */
[----:B-1----:R-:W-:-:S06]  /*0740*/  @P1 IMAD.WIDE.U32 R10, R21, 0x4, R10 ;  /* 0x00000004150a1825 */ /* 0x002fcc00078e000a */
[----:B------:R-:W5:Y:S01]  /*0750*/  @P1 LDG.E R10, desc[UR4][R10.64] ;  /* 0x000000040a0a1981 */ /* 0x000f62000c1e1900 */
[----:B------:R-:W1:Y:S01]  /*0760*/  LDC.64 R2, c[0x0][0x390] ;  /* 0x0000e400ff027b82 */ /* 0x000e620000000a00 */
[C---:B--2---:R-:W-:Y:S01]  /*0770*/  @P1 IMAD R23, R20.reuse, R15, R16 ;  /* 0x0000000f14171224 */ /* 0x044fe200078e0210 */
[----:B------:R-:W-:-:S03]  /*0780*/  @P1 IADD3 R20, PT, PT, R20, 0x2, RZ ;  /* 0x0000000214141810 */ /* 0x000fc60007ffe0ff */
[----:B0-----:R-:W-:-:S03]  /*0790*/  @P1 IMAD.WIDE R8, R23, 0x4, R8 ;  /* 0x0000000417081825 */ /* 0x001fc600078e0208 */
[----:B------:R-:W0:Y:S01]  /*07a0*/  LDC.64 R4, c[0x0][0x398] ;  /* 0x0000e600ff047b82 */ /* 0x000e220000000a00 */
[C---:B---3--:R-:W-:Y:S02]  /*07b0*/  @P1 LEA R6, P2, R0.reuse, R6, 0x2 ;  /* 0x0000000600061211 */ /* 0x048fe400078410ff */
[----:B------:R-:W-:Y:S01]  /*07c0*/  @!P0 IADD3 R19, PT, PT, R19, R20, RZ ;  /* 0x0000001413138210 */ /* 0x000fe20007ffe0ff */
[----:B------:R-:W-:Y:S01]  /*07d0*/  @P1 IMAD.WIDE R14, R15, 0x4, R8 ;  /* 0x000000040f0e1825 */ /* 0x000fe200078e0208 */
[----:B------:R-:W-:Y:S02]  /*07e0*/  @P1 LEA.HI.X R7, R0, R7, R12, 0x2, P2 ;  /* 0x0000000700071211 */ /* 0x000fe400010f140c */
[----:B------:R-:W5:Y:S01]  /*07f0*/  @P1 LDG.E R0, desc[UR4][R8.64] ;  /* 0x0000000408001981 */ /* 0x000f62000c1e1900 */
[----:B----4-:R-:W-:-:S03]  /*0800*/  @!P0 IMAD R13, R20, R13, R16 ;  /* 0x0000000d140d8224 */ /* 0x010fc600078e0210 */
[----:B------:R-:W2:Y:S04]  /*0810*/  @P1 LDG.E R7, desc[UR4][R6.64+0x4] ;  /* 0x0000040406071981 */ /* 0x000ea8000c1e1900 */
[----:B------:R-:W2:Y:S01]  /*0820*/  @P1 LDG.E R14, desc[UR4][R14.64] ;  /* 0x000000040e0e1981 */ /* 0x000ea2000c1e1900 */
[----:B-1----:R-:W-:-:S06]  /*0830*/  @!P0 IMAD.WIDE.U32 R2, R19, 0x4, R2 ;  /* 0x0000000413028825 */ /* 0x002fcc00078e0002 */
[----:B------:R-:W3:Y:S01]  /*0840*/  @!P0 LDG.E R2, desc[UR4][R2.64] ;  /* 0x0000000402028981 */ /* 0x000ee2000c1e1900 */
[----:B0-----:R-:W-:-:S06]  /*0850*/  @!P0 IMAD.WIDE R4, R13, 0x4, R4 ;  /* 0x000000040d048825 */ /* 0x001fcc00078e0204 */
[----:B------:R-:W3:Y:S01]  /*0860*/  @!P0 LDG.E R4, desc[UR4][R4.64] ;  /* 0x0000000404048981 */ /* 0x000ee2000c1e1900 */
[----:B-----5:R-:W-:-:S04]  /*0870*/  @P1 FFMA R0, R10, R0, R29 ;  /* 0x000000000a001223 */ /* 0x020fc8000000001d */
[----:B--2---:R-:W-:-:S04]  /*0880*/  @P1 FFMA R29, R7, R14, R0 ;  /* 0x0000000e071d1223 */ /* 0x004fc80000000000 */
[----:B---3--:R-:W-:-:S07]  /*0890*/  @!P0 FFMA R29, R2, R4, R29 ;  /* 0x00000004021d8223 */ /* 0x008fce000000001d */
.L_x_0:
[----:B------:R-:W0:Y:S01]  /*08a0*/  LDC.64 R2, c[0x0][0x3a0] ;  /* 0x0000e800ff027b82 */ /* 0x000e220000000a00 */
[----:B------:R-:W1:Y:S02]  /*08b0*/  LDCU UR6, c[0x0][0x384] ;  /* 0x00007080ff0677ac */ /* 0x000e640008000800 */
[----:B-1----:R-:W-:-:S04]  /*08c0*/  IMAD R17, R17, UR6, R16 ;  /* 0x0000000611117c24 */ /* 0x002fc8000f8e0210 */
[----:B0-----:R-:W-:-:S05]  /*08d0*/  IMAD.WIDE R2, R17, 0x4, R2 ;  /* 0x0000000411027825 */ /* 0x001fca00078e0202 */
[----:B------:R-:W-:Y:S01]  /*08e0*/  STG.E desc[UR4][R2.64], R29 ;  /* 0x0000001d02007986 */ /* 0x000fe2000c101904 */
[----:B------:R-:W-:Y:S05]  /*08f0*/  EXIT ;  /* 0x000000000000794d */ /* 0x000fea0003800000 */
.L_x_4:
[----:B------:R-:W-:-:S00]  /*0900*/  BRA `(.L_x_4) ;  /* 0xfffffffc00fc7947 */ /* 0x000fc0000383ffff */
[----:B------:R-:W-:-:S00]  /*0910*/  NOP ;  /* 0x0000000000007918 */ /* 0x000fc00000000000 */
        /* <DEDUP_REMOVED lines=14> */
.L_x_5:


//--------------------- .nv.shared.reserved.0     --------------------------
	.section	.nv.shared.reserved.0,"aw",@nobits
	.weak		__nv_reservedSMEM_offset_0_alias
	.size		__nv_reservedSMEM_offset_0_alias, 0, 64
	.other		__nv_reservedSMEM_offset_0_alias,@"STO_CUDA_RESERVED_SHARED STV_DEFAULT"
__nv_reservedSMEM_offset_0_alias:
	.zero		0
	.zero		64


//--------------------- .nv.constant0._Z6sgemm0iiiPfS_S_ --------------------------
	.section	.nv.constant0._Z6sgemm0iiiPfS_S_,"a",@progbits
	.sectionflags	@""
	.align	4
.nv.constant0._Z6sgemm0iiiPfS_S_:
	.zero		936


//--------------------- SYMBOLS --------------------------

	.type		.nv.reservedSmem.offset0,@object
	.size		.nv.reservedSmem.offset0,0x4
